	.headerflags	@"EF_CUDA_TEXMODE_UNIFIED EF_CUDA_64BIT_ADDRESS EF_CUDA_ACCELERATORS EF_CUDA_SM90 EF_CUDA_VIRTUAL_SM(EF_CUDA_SM90)"
	.elftype	@"ET_EXEC"


//--------------------- .nv.info                  --------------------------
	.section	.nv.info,"",@"SHT_CUDA_INFO"
	.align	4


	//----- nvinfo : EIATTR_REGCOUNT
	.align		4
        /*0000*/ 	.byte	0x04, 0x2f
        /*0002*/ 	.short	(.L_3 - .L_2)
	.align		4
.L_2:
        /*0004*/ 	.word	index@(triton_poi_fused__native_batch_norm_legit_no_training_add_native_batch_norm_backward_relu_20)
        /*0008*/ 	.word	0x00000015


	//----- nvinfo : EIATTR_MIN_STACK_SIZE
	.align		4
.L_3:
        /*000c*/ 	.byte	0x04, 0x12
        /*000e*/ 	.short	(.L_5 - .L_4)
	.align		4
.L_4:
        /*0010*/ 	.word	index@(triton_poi_fused__native_batch_norm_legit_no_training_add_native_batch_norm_backward_relu_20)
        /*0014*/ 	.word	0x00000000


	//----- nvinfo : EIATTR_FRAME_SIZE
	.align		4
.L_5:
        /*0018*/ 	.byte	0x04, 0x11
        /*001a*/ 	.short	(.L_7 - .L_6)
	.align		4
.L_6:
        /*001c*/ 	.word	index@(triton_poi_fused__native_batch_norm_legit_no_training_add_native_batch_norm_backward_relu_20)
        /*0020*/ 	.word	0x00000000


	//----- nvinfo : EIATTR_MIN_STACK_SIZE
	.align		4
.L_7:
        /*0024*/ 	.byte	0x04, 0x12
        /*0026*/ 	.short	(.L_9 - .L_8)
	.align		4
.L_8:
        /*0028*/ 	.word	index@(triton_poi_fused__native_batch_norm_legit_no_training_add_native_batch_norm_backward_relu_20)
        /*002c*/ 	.word	0x00000000
.L_9:


//--------------------- .nv.info.triton_poi_fused__native_batch_norm_legit_no_training_add_native_batch_norm_backward_relu_20 --------------------------
	.section	.nv.info.triton_poi_fused__native_batch_norm_legit_no_training_add_native_batch_norm_backward_relu_20,"",@"SHT_CUDA_INFO"
	.sectionflags	@""
	.align	4


	//----- nvinfo : EIATTR_CUDA_API_VERSION
	.align		4
        /*0000*/ 	.byte	0x04, 0x37
        /*0002*/ 	.short	(.L_11 - .L_10)
.L_10:
        /*0004*/ 	.word	0x0000007c


	//----- nvinfo : EIATTR_KPARAM_INFO
	.align		4
.L_11:
        /*0008*/ 	.byte	0x04, 0x17
        /*000a*/ 	.short	(.L_13 - .L_12)
.L_12:
        /*000c*/ 	.word	0x00000000
        /*0010*/ 	.short	0x0008
        /*0012*/ 	.short	0x0040
        /*0014*/ 	.byte	0x00, 0xf0, 0x11, 0x00


	//----- nvinfo : EIATTR_KPARAM_INFO
	.align		4
.L_13:
        /*0018*/ 	.byte	0x04, 0x17
        /*001a*/ 	.short	(.L_15 - .L_14)
.L_14:
        /*001c*/ 	.word	0x00000000
        /*0020*/ 	.short	0x0007
        /*0022*/ 	.short	0x0038
        /*0024*/ 	.byte	0x00, 0xf4, 0x21, 0x00


	//----- nvinfo : EIATTR_KPARAM_INFO
	.align		4
.L_15:
        /*0028*/ 	.byte	0x04, 0x17
        /*002a*/ 	.short	(.L_17 - .L_16)
.L_16:
        /*002c*/ 	.word	0x00000000
        /*0030*/ 	.short	0x0006
        /*0032*/ 	.short	0x0030
        /*0034*/ 	.byte	0x00, 0xf4, 0x21, 0x00


	//----- nvinfo : EIATTR_KPARAM_INFO
	.align		4
.L_17:
        /*0038*/ 	.byte	0x04, 0x17
        /*003a*/ 	.short	(.L_19 - .L_18)
.L_18:
        /*003c*/ 	.word	0x00000000
        /*0040*/ 	.short	0x0005
        /*0042*/ 	.short	0x0028
        /*0044*/ 	.byte	0x00, 0xf4, 0x21, 0x00


	//----- nvinfo : EIATTR_KPARAM_INFO
	.align		4
.L_19:
        /*0048*/ 	.byte	0x04, 0x17
        /*004a*/ 	.short	(.L_21 - .L_20)
.L_20:
        /*004c*/ 	.word	0x00000000
        /*0050*/ 	.short	0x0004
        /*0052*/ 	.short	0x0020
        /*0054*/ 	.byte	0x00, 0xf4, 0x21, 0x00


	//----- nvinfo : EIATTR_KPARAM_INFO
	.align		4
.L_21:
        /*0058*/ 	.byte	0x04, 0x17
        /*005a*/ 	.short	(.L_23 - .L_22)
.L_22:
        /*005c*/ 	.word	0x00000000
        /*0060*/ 	.short	0x0003
        /*0062*/ 	.short	0x0018
        /*0064*/ 	.byte	0x00, 0xf4, 0x21, 0x00


	//----- nvinfo : EIATTR_KPARAM_INFO
	.align		4
.L_23:
        /*0068*/ 	.byte	0x04, 0x17
        /*006a*/ 	.short	(.L_25 - .L_24)
.L_24:
        /*006c*/ 	.word	0x00000000
        /*0070*/ 	.short	0x0002
        /*0072*/ 	.short	0x0010
        /*0074*/ 	.byte	0x00, 0xf4, 0x21, 0x00


	//----- nvinfo : EIATTR_KPARAM_INFO
	.align		4
.L_25:
        /*0078*/ 	.byte	0x04, 0x17
        /*007a*/ 	.short	(.L_27 - .L_26)
.L_26:
        /*007c*/ 	.word	0x00000000
        /*0080*/ 	.short	0x0001
        /*0082*/ 	.short	0x0008
        /*0084*/ 	.byte	0x00, 0xf4, 0x21, 0x00


	//----- nvinfo : EIATTR_KPARAM_INFO
	.align		4
.L_27:
        /*0088*/ 	.byte	0x04, 0x17
        /*008a*/ 	.short	(.L_29 - .L_28)
.L_28:
        /*008c*/ 	.word	0x00000000
        /*0090*/ 	.short	0x0000
        /*0092*/ 	.short	0x0000
        /*0094*/ 	.byte	0x00, 0xf4, 0x21, 0x00


	//----- nvinfo : EIATTR_SPARSE_MMA_MASK
	.align		4
.L_29:
        /*0098*/ 	.byte	0x03, 0x50
        /*009a*/ 	.short	0x0000


	//----- nvinfo : EIATTR_MAXREG_COUNT
	.align		4
        /*009c*/ 	.byte	0x03, 0x1b
        /*009e*/ 	.short	0x00ff


	//----- nvinfo : EIATTR_EXIT_INSTR_OFFSETS
	.align		4
        /*00a0*/ 	.byte	0x04, 0x1c
        /*00a2*/ 	.short	(.L_31 - .L_30)


	//   ....[0]....
.L_30:
        /*00a4*/ 	.word	0x00000440


	//----- nvinfo : EIATTR_REQNTID
	.align		4
.L_31:
        /*00a8*/ 	.byte	0x04, 0x10
        /*00aa*/ 	.short	(.L_33 - .L_32)
.L_32:
        /*00ac*/ 	.word	0x00000100
        /*00b0*/ 	.word	0x00000001
        /*00b4*/ 	.word	0x00000001


	//----- nvinfo : EIATTR_CBANK_PARAM_SIZE
	.align		4
.L_33:
        /*00b8*/ 	.byte	0x03, 0x19
        /*00ba*/ 	.short	0x0044


	//----- nvinfo : EIATTR_PARAM_CBANK
	.align		4
        /*00bc*/ 	.byte	0x04, 0x0a
        /*00be*/ 	.short	(.L_35 - .L_34)
	.align		4
.L_34:
        /*00c0*/ 	.word	index@(.nv.constant0.triton_poi_fused__native_batch_norm_legit_no_training_add_native_batch_norm_backward_relu_20)
        /*00c4*/ 	.short	0x0210
        /*00c6*/ 	.short	0x0044


	//----- nvinfo : EIATTR_SW_WAR
	.align		4
.L_35:
        /*00c8*/ 	.byte	0x04, 0x36
        /*00ca*/ 	.short	(.L_37 - .L_36)
.L_36:
        /*00cc*/ 	.word	0x00000008
.L_37:


//--------------------- .nv.callgraph             --------------------------
	.section	.nv.callgraph,"",@"SHT_CUDA_CALLGRAPH"
	.align	4
	.sectionentsize	8
	.align		4
        /*0000*/ 	.word	0x00000000
	.align		4
        /*0004*/ 	.word	0xffffffff
	.align		4
        /*0008*/ 	.word	0x00000000
	.align		4
        /*000c*/ 	.word	0xfffffffe
	.align		4
        /*0010*/ 	.word	0x00000000
	.align		4
        /*0014*/ 	.word	0xfffffffd
	.align		4
        /*0018*/ 	.word	0x00000000
	.align		4
        /*001c*/ 	.word	0xfffffffc


//--------------------- .nv.constant4             --------------------------
	.section	.nv.constant4,"a",@progbits
	.align	8
	.align		8
.nv.constant4:
        /*0000*/ 	.dword	_$_str
	.align		8
        /*0008*/ 	.dword	_$_str_$_2


//--------------------- .text.triton_poi_fused__native_batch_norm_legit_no_training_add_native_batch_norm_backward_relu_20 --------------------------
	.section	.text.triton_poi_fused__native_batch_norm_legit_no_training_add_native_batch_norm_backward_relu_20,"ax",@progbits
	.align	128
        .global         triton_poi_fused__native_batch_norm_legit_no_training_add_native_batch_norm_backward_relu_20
        .type           triton_poi_fused__native_batch_norm_legit_no_training_add_native_batch_norm_backward_relu_20,@function
        .size           triton_poi_fused__native_batch_norm_legit_no_training_add_native_batch_norm_backward_relu_20,(.L_x_1 - triton_poi_fused__native_batch_norm_legit_no_training_add_native_batch_norm_backward_relu_20)
        .other          triton_poi_fused__native_batch_norm_legit_no_training_add_native_batch_norm_backward_relu_20,@"STO_CUDA_ENTRY STV_DEFAULT"
triton_poi_fused__native_batch_norm_legit_no_training_add_native_batch_norm_backward_relu_20:
.text.triton_poi_fused__native_batch_norm_legit_no_training_add_native_batch_norm_backward_relu_20:
[----:B------:R-:W-:Y:S01]  /*0000*/  LDC R1, c[0x0][0x28] ;  /* 0x00000a00ff017b82 */ /* 0x000fe20000000800 */
[----:B------:R-:W1:Y:S07]  /*0010*/  S2R R0, SR_TID.X ;  /* 0x0000000000007919 */ /* 0x000e6e0000002100 */
[----:B------:R-:W2:Y:S01]  /*0020*/  LDC.64 R2, c[0x0][0x228] ;  /* 0x00008a00ff027b82 */ /* 0x000ea20000000a00 */
[----:B------:R-:W-:Y:S01]  /*0030*/  ULDC.64 UR4, c[0x0][0x208] ;  /* 0x0000820000047ab9 */ /* 0x000fe20000000a00 */
[----:B------:R-:W3:Y:S06]  /*0040*/  S2R R5, SR_CTAID.X ;  /* 0x0000000000057919 */ /* 0x000eec0000002500 */
[----:B------:R-:W4:Y:S08]  /*0050*/  LDC.64 R10, c[0x0][0x218] ;  /* 0x00008600ff0a7b82 */ /* 0x000f300000000a00 */
[----:B------:R-:W5:Y:S08]  /*0060*/  LDC.64 R12, c[0x0][0x220] ;  /* 0x00008800ff0c7b82 */ /* 0x000f700000000a00 */
[----:B------:R-:W5:Y:S01]  /*0070*/  LDC.64 R8, c[0x0][0x238] ;  /* 0x00008e00ff087b82 */ /* 0x000f620000000a00 */
[----:B-1----:R-:W-:-:S07]  /*0080*/  SHF.L.U32 R0, R0, 0x1, RZ ;  /* 0x0000000100007819 */ /* 0x002fce00000006ff */
[----:B------:R-:W1:Y:S01]  /*0090*/  LDC.64 R14, c[0x0][0x230] ;  /* 0x00008c00ff0e7b82 */ /* 0x000e620000000a00 */
[----:B------:R-:W-:-:S04]  /*00a0*/  LOP3.LUT R0, R0, 0x1fe, RZ, 0xc0, !PT ;  /* 0x000001fe00007812 */ /* 0x000fc800078ec0ff */
[----:B---3--:R-:W-:-:S05]  /*00b0*/  LEA R0, R5, R0, 0x9 ;  /* 0x0000000005007211 */ /* 0x008fca00078e48ff */
[----:B------:R-:W-:-:S05]  /*00c0*/  IMAD.HI R4, R0, 0x66666667, RZ ;  /* 0x6666666700047827 */ /* 0x000fca00078e02ff */
[----:B------:R-:W-:-:S04]  /*00d0*/  SHF.R.U32.HI R5, RZ, 0x1f, R4 ;  /* 0x0000001fff057819 */ /* 0x000fc80000011604 */
[----:B------:R-:W-:-:S05]  /*00e0*/  LEA.HI.SX32 R5, R4, R5, 0x19 ;  /* 0x0000000504057211 */ /* 0x000fca00078fcaff */
[----:B------:R-:W-:Y:S02]  /*00f0*/  IMAD R6, R5, -0x140, R0 ;  /* 0xfffffec005067824 */ /* 0x000fe400078e0200 */
[----:B------:R-:W3:Y:S02]  /*0100*/  LDC.64 R4, c[0x0][0x210] ;  /* 0x00008400ff047b82 */ /* 0x000ee40000000a00 */
[----:B--2---:R-:W-:-:S06]  /*0110*/  IMAD.WIDE R2, R6, 0x4, R2 ;  /* 0x0000000406027825 */ /* 0x004fcc00078e0202 */
[----:B------:R-:W2:Y:S01]  /*0120*/  LDG.E.EL.64 R2, desc[UR4][R2.64] ;  /* 0x0000000402027981 */ /* 0x000ea2000c2e1b00 */
[----:B----4-:R-:W-:-:S04]  /*0130*/  IMAD.WIDE R10, R0, 0x4, R10 ;  /* 0x00000004000a7825 */ /* 0x010fc800078e020a */
[C---:B-----5:R-:W-:Y:S02]  /*0140*/  IMAD.WIDE R12, R6.reuse, 0x4, R12 ;  /* 0x00000004060c7825 */ /* 0x060fe400078e020c */
[----:B------:R-:W4:Y:S02]  /*0150*/  LDG.E.64 R10, desc[UR4][R10.64] ;  /* 0x000000040a0a7981 */ /* 0x000f24000c1e1b00 */
[C---:B0-----:R-:W-:Y:S02]  /*0160*/  IMAD.WIDE R8, R6.reuse, 0x4, R8 ;  /* 0x0000000406087825 */ /* 0x041fe400078e0208 */
[----:B------:R-:W5:Y:S02]  /*0170*/  LDG.E.EL.64 R12, desc[UR4][R12.64] ;  /* 0x000000040c0c7981 */ /* 0x000f64000c2e1b00 */
[----:B-1----:R-:W-:Y:S02]  /*0180*/  IMAD.WIDE R14, R6, 0x4, R14 ;  /* 0x00000004060e7825 */ /* 0x002fe400078e020e */
[----:B------:R-:W4:Y:S02]  /*0190*/  LDG.E.EL.64 R8, desc[UR4][R8.64] ;  /* 0x0000000408087981 */ /* 0x000f24000c2e1b00 */
[----:B---3--:R-:W-:-:S02]  /*01a0*/  IMAD.WIDE R4, R0, 0x4, R4 ;  /* 0x0000000400047825 */ /* 0x008fc400078e0204 */
[----:B------:R0:W3:Y:S04]  /*01b0*/  LDG.E.EL.64 R6, desc[UR4][R14.64] ;  /* 0x000000040e067981 */ /* 0x0000e8000c2e1b00 */
[----:B------:R-:W4:Y:S01]  /*01c0*/  LDG.E.64 R4, desc[UR4][R4.64] ;  /* 0x0000000404047981 */ /* 0x000f22000c1e1b00 */
[----:B------:R-:W-:Y:S01]  /*01d0*/  HFMA2.MMA R18, -RZ, RZ, 1.625, 0 ;  /* 0x3e800000ff127435 */ /* 0x000fe200000001ff */
[----:B--2---:R-:W-:Y:S01]  /*01e0*/  FADD R2, R2, 9.9999997473787516356e-06 ;  /* 0x3727c5ac02027421 */ /* 0x004fe20000000000 */
[----:B------:R-:W-:-:S03]  /*01f0*/  FADD R3, R3, 9.9999997473787516356e-06 ;  /* 0x3727c5ac03037421 */ /* 0x000fc60000000000 */
[----:B------:R-:W1:Y:S08]  /*0200*/  MUFU.SQRT R16, R2 ;  /* 0x0000000200107308 */ /* 0x000e700000002000 */
[----:B------:R2:W0:Y:S01]  /*0210*/  MUFU.SQRT R17, R3 ;  /* 0x0000000300117308 */ /* 0x0004220000002000 */
[C---:B-1----:R-:W-:Y:S02]  /*0220*/  FSETP.GT.AND P0, PT, R16.reuse, 8.50705917302346158658e+37, PT ;  /* 0x7e8000001000780b */ /* 0x042fe40003f04000 */
[----:B------:R-:W-:Y:S01]  /*0230*/  FSETP.GEU.AND P2, PT, R16, 1.175494350822287508e-38, PT ;  /* 0x008000001000780b */ /* 0x000fe20003f4e000 */
[----:B--2---:R-:W1:Y:S01]  /*0240*/  LDC.64 R2, c[0x0][0x240] ;  /* 0x00009000ff027b82 */ /* 0x004e620000000a00 */
[----:B0-----:R-:W-:-:S02]  /*0250*/  FSETP.GT.AND P1, PT, R17, 8.50705917302346158658e+37, PT ;  /* 0x7e8000001100780b */ /* 0x001fc40003f24000 */
[----:B------:R-:W-:-:S07]  /*0260*/  FSETP.GEU.AND P3, PT, R17, 1.175494350822287508e-38, PT ;  /* 0x008000001100780b */ /* 0x000fce0003f6e000 */
[----:B------:R-:W-:-:S04]  /*0270*/  @P0 FMUL R16, R16, 0.25 ;  /* 0x3e80000010100820 */ /* 0x000fc80000400000 */
[----:B------:R-:W-:Y:S01]  /*0280*/  @!P2 FMUL R16, R16, 16777216 ;  /* 0x4b8000001010a820 */ /* 0x000fe20000400000 */
[----:B------:R-:W-:-:S04]  /*0290*/  @P1 FMUL R17, R17, 0.25 ;  /* 0x3e80000011111820 */ /* 0x000fc80000400000 */
[----:B------:R-:W-:Y:S01]  /*02a0*/  @!P3 FMUL R17, R17, 16777216 ;  /* 0x4b8000001111b820 */ /* 0x000fe20000400000 */
[----:B------:R-:W0:Y:S01]  /*02b0*/  MUFU.RCP R16, R16 ;  /* 0x0000001000107308 */ /* 0x000e220000001000 */
[----:B------:R-:W-:-:S07]  /*02c0*/  FSEL R15, R18, 1, P0 ;  /* 0x3f800000120f7808 */ /* 0x000fce0000000000 */
[----:B------:R-:W2:Y:S01]  /*02d0*/  MUFU.RCP R17, R17 ;  /* 0x0000001100117308 */ /* 0x000ea20000001000 */
[----:B------:R-:W-:Y:S01]  /*02e0*/  FSEL R18, R18, 1, P1 ;  /* 0x3f80000012127808 */ /* 0x000fe20000800000 */
[----:B----4-:R-:W-:Y:S01]  /*02f0*/  FADD R14, R5, R11 ;  /* 0x0000000b050e7221 */ /* 0x010fe20000000000 */
[----:B------:R-:W-:Y:S02]  /*0300*/  FADD R11, R4, R10 ;  /* 0x0000000a040b7221 */ /* 0x000fe40000000000 */
[----:B------:R-:W4:Y:S01]  /*0310*/  LDC.64 R4, c[0x0][0x248] ;  /* 0x00009200ff047b82 */ /* 0x000f220000000a00 */
[----:B------:R-:W-:Y:S01]  /*0320*/  @!P2 FMUL R15, R15, 16777216 ;  /* 0x4b8000000f0fa820 */ /* 0x000fe20000400000 */
[----:B------:R-:W-:Y:S01]  /*0330*/  @!P3 FMUL R18, R18, 16777216 ;  /* 0x4b8000001212b820 */ /* 0x000fe20000400000 */
[----:B-----5:R-:W-:Y:S01]  /*0340*/  FADD R13, -R13, R14 ;  /* 0x0000000e0d0d7221 */ /* 0x020fe20000000100 */
[----:B------:R-:W-:Y:S01]  /*0350*/  FADD R12, -R12, R11 ;  /* 0x0000000b0c0c7221 */ /* 0x000fe20000000100 */
[----:B0-----:R-:W-:Y:S01]  /*0360*/  FMUL R15, R16, R15 ;  /* 0x0000000f100f7220 */ /* 0x001fe20000400000 */
[----:B--2---:R-:W-:-:S03]  /*0370*/  FMUL R18, R17, R18 ;  /* 0x0000001211127220 */ /* 0x004fc60000400000 */
[----:B------:R-:W-:Y:S01]  /*0380*/  FMUL R15, R12, R15 ;  /* 0x0000000f0c0f7220 */ /* 0x000fe20000400000 */
[----:B------:R-:W-:-:S03]  /*0390*/  FMUL R18, R13, R18 ;  /* 0x000000120d127220 */ /* 0x000fc60000400000 */
[----:B---3--:R-:W-:Y:S01]  /*03a0*/  FFMA R6, R6, R15, R8 ;  /* 0x0000000f06067223 */ /* 0x008fe20000000008 */
[----:B------:R-:W-:-:S04]  /*03b0*/  FFMA R7, R7, R18, R9 ;  /* 0x0000001207077223 */ /* 0x000fc80000000009 */
[----:B------:R-:W-:Y:S02]  /*03c0*/  FSETP.GEU.AND P0, PT, R6, RZ, PT ;  /* 0x000000ff0600720b */ /* 0x000fe40003f0e000 */
[C---:B------:R-:W-:Y:S01]  /*03d0*/  FSETP.GEU.AND P1, PT, R7.reuse, RZ, PT ;  /* 0x000000ff0700720b */ /* 0x040fe20003f2e000 */
[----:B-1----:R-:W-:Y:S01]  /*03e0*/  IMAD.WIDE R2, R0, 0x4, R2 ;  /* 0x0000000400027825 */ /* 0x002fe200078e0202 */
[----:B------:R-:W-:Y:S02]  /*03f0*/  FSEL R6, R6, RZ, P0 ;  /* 0x000000ff06067208 */ /* 0x000fe40000000000 */
[----:B------:R-:W-:Y:S01]  /*0400*/  FSEL R7, R7, RZ, P1 ;  /* 0x000000ff07077208 */ /* 0x000fe20000800000 */
[----:B----4-:R-:W-:-:S04]  /*0410*/  IMAD.WIDE R4, R0, 0x4, R4 ;  /* 0x0000000400047825 */ /* 0x010fc800078e0204 */
[----:B------:R-:W-:Y:S04]  /*0420*/  STG.E.64 desc[UR4][R2.64], R6 ;  /* 0x0000000602007986 */ /* 0x000fe8000c101b04 */
[----:B------:R-:W-:Y:S01]  /*0430*/  STG.E.64 desc[UR4][R4.64], R12 ;  /* 0x0000000c04007986 */ /* 0x000fe2000c101b04 */
[----:B------:R-:W-:Y:S05]  /*0440*/  EXIT ;  /* 0x000000000000794d */ /* 0x000fea0003800000 */
.L_x_0:
[----:B------:R-:W-:-:S00]  /*0450*/  BRA `(.L_x_0) ;  /* 0xfffffffc00fc7947 */ /* 0x000fc0000383ffff */
[----:B------:R-:W-:-:S00]  /*0460*/  NOP ;  /* 0x0000000000007918 */ /* 0x000fc00000000000 */
        /* <DEDUP_REMOVED lines=9> */
.L_x_1:


//--------------------- .nv.global.init           --------------------------
	.section	.nv.global.init,"aw",@progbits
.nv.global.init:
	.type		_$_str,@object
	.size		_$_str,(_$_str_$_2 - _$_str)
_$_str:
        /*0000*/ 	.byte	0x5f, 0x5f, 0x43, 0x55, 0x44, 0x41, 0x5f, 0x46, 0x54, 0x5a, 0x00
	.type		_$_str_$_2,@object
	.size		_$_str_$_2,(.L_1 - _$_str_$_2)
_$_str_$_2:
        /*000b*/ 	.byte	0x5f, 0x5f, 0x43, 0x55, 0x44, 0x41, 0x5f, 0x50, 0x52, 0x45, 0x43, 0x5f, 0x53, 0x51, 0x52, 0x54
        /*001b*/ 	.byte	0x00
.L_1:


//--------------------- .nv.constant0.triton_poi_fused__native_batch_norm_legit_no_training_add_native_batch_norm_backward_relu_20 --------------------------
	.section	.nv.constant0.triton_poi_fused__native_batch_norm_legit_no_training_add_native_batch_norm_backward_relu_20,"a",@progbits
	.sectionflags	@""
	.align	4
.nv.constant0.triton_poi_fused__native_batch_norm_legit_no_training_add_native_batch_norm_backward_relu_20:
	.zero		596
